	.headerflags	@"EF_CUDA_TEXMODE_UNIFIED EF_CUDA_64BIT_ADDRESS EF_CUDA_ACCELERATORS EF_CUDA_SM90 EF_CUDA_VIRTUAL_SM(EF_CUDA_SM90)"
	.elftype	@"ET_EXEC"


//--------------------- .nv.info                  --------------------------
	.section	.nv.info,"",@"SHT_CUDA_INFO"
	.align	4


	//----- nvinfo : EIATTR_REGCOUNT
	.align		4
        /*0000*/ 	.byte	0x04, 0x2f
        /*0002*/ 	.short	(.L_3 - .L_2)
	.align		4
.L_2:
        /*0004*/ 	.word	index@(triton_poi_fused__native_batch_norm_legit_no_training_cat_relu_4)
        /*0008*/ 	.word	0x0000001c


	//----- nvinfo : EIATTR_MIN_STACK_SIZE
	.align		4
.L_3:
        /*000c*/ 	.byte	0x04, 0x12
        /*000e*/ 	.short	(.L_5 - .L_4)
	.align		4
.L_4:
        /*0010*/ 	.word	index@(triton_poi_fused__native_batch_norm_legit_no_training_cat_relu_4)
        /*0014*/ 	.word	0x00000000


	//----- nvinfo : EIATTR_FRAME_SIZE
	.align		4
.L_5:
        /*0018*/ 	.byte	0x04, 0x11
        /*001a*/ 	.short	(.L_7 - .L_6)
	.align		4
.L_6:
        /*001c*/ 	.word	index@(triton_poi_fused__native_batch_norm_legit_no_training_cat_relu_4)
        /*0020*/ 	.word	0x00000000


	//----- nvinfo : EIATTR_MIN_STACK_SIZE
	.align		4
.L_7:
        /*0024*/ 	.byte	0x04, 0x12
        /*0026*/ 	.short	(.L_9 - .L_8)
	.align		4
.L_8:
        /*0028*/ 	.word	index@(triton_poi_fused__native_batch_norm_legit_no_training_cat_relu_4)
        /*002c*/ 	.word	0x00000000
.L_9:


//--------------------- .nv.info.triton_poi_fused__native_batch_norm_legit_no_training_cat_relu_4 --------------------------
	.section	.nv.info.triton_poi_fused__native_batch_norm_legit_no_training_cat_relu_4,"",@"SHT_CUDA_INFO"
	.sectionflags	@""
	.align	4


	//----- nvinfo : EIATTR_CUDA_API_VERSION
	.align		4
        /*0000*/ 	.byte	0x04, 0x37
        /*0002*/ 	.short	(.L_11 - .L_10)
.L_10:
        /*0004*/ 	.word	0x0000007c


	//----- nvinfo : EIATTR_KPARAM_INFO
	.align		4
.L_11:
        /*0008*/ 	.byte	0x04, 0x17
        /*000a*/ 	.short	(.L_13 - .L_12)
.L_12:
        /*000c*/ 	.word	0x00000000
        /*0010*/ 	.short	0x0008
        /*0012*/ 	.short	0x0040
        /*0014*/ 	.byte	0x00, 0xf0, 0x11, 0x00


	//----- nvinfo : EIATTR_KPARAM_INFO
	.align		4
.L_13:
        /*0018*/ 	.byte	0x04, 0x17
        /*001a*/ 	.short	(.L_15 - .L_14)
.L_14:
        /*001c*/ 	.word	0x00000000
        /*0020*/ 	.short	0x0007
        /*0022*/ 	.short	0x0038
        /*0024*/ 	.byte	0x00, 0xf4, 0x21, 0x00


	//----- nvinfo : EIATTR_KPARAM_INFO
	.align		4
.L_15:
        /*0028*/ 	.byte	0x04, 0x17
        /*002a*/ 	.short	(.L_17 - .L_16)
.L_16:
        /*002c*/ 	.word	0x00000000
        /*0030*/ 	.short	0x0006
        /*0032*/ 	.short	0x0030
        /*0034*/ 	.byte	0x00, 0xf4, 0x21, 0x00


	//----- nvinfo : EIATTR_KPARAM_INFO
	.align		4
.L_17:
        /*0038*/ 	.byte	0x04, 0x17
        /*003a*/ 	.short	(.L_19 - .L_18)
.L_18:
        /*003c*/ 	.word	0x00000000
        /*0040*/ 	.short	0x0005
        /*0042*/ 	.short	0x0028
        /*0044*/ 	.byte	0x00, 0xf4, 0x21, 0x00


	//----- nvinfo : EIATTR_KPARAM_INFO
	.align		4
.L_19:
        /*0048*/ 	.byte	0x04, 0x17
        /*004a*/ 	.short	(.L_21 - .L_20)
.L_20:
        /*004c*/ 	.word	0x00000000
        /*0050*/ 	.short	0x0004
        /*0052*/ 	.short	0x0020
        /*0054*/ 	.byte	0x00, 0xf4, 0x21, 0x00


	//----- nvinfo : EIATTR_KPARAM_INFO
	.align		4
.L_21:
        /*0058*/ 	.byte	0x04, 0x17
        /*005a*/ 	.short	(.L_23 - .L_22)
.L_22:
        /*005c*/ 	.word	0x00000000
        /*0060*/ 	.short	0x0003
        /*0062*/ 	.short	0x0018
        /*0064*/ 	.byte	0x00, 0xf4, 0x21, 0x00


	//----- nvinfo : EIATTR_KPARAM_INFO
	.align		4
.L_23:
        /*0068*/ 	.byte	0x04, 0x17
        /*006a*/ 	.short	(.L_25 - .L_24)
.L_24:
        /*006c*/ 	.word	0x00000000
        /*0070*/ 	.short	0x0002
        /*0072*/ 	.short	0x0010
        /*0074*/ 	.byte	0x00, 0xf4, 0x21, 0x00


	//----- nvinfo : EIATTR_KPARAM_INFO
	.align		4
.L_25:
        /*0078*/ 	.byte	0x04, 0x17
        /*007a*/ 	.short	(.L_27 - .L_26)
.L_26:
        /*007c*/ 	.word	0x00000000
        /*0080*/ 	.short	0x0001
        /*0082*/ 	.short	0x0008
        /*0084*/ 	.byte	0x00, 0xf4, 0x21, 0x00


	//----- nvinfo : EIATTR_KPARAM_INFO
	.align		4
.L_27:
        /*0088*/ 	.byte	0x04, 0x17
        /*008a*/ 	.short	(.L_29 - .L_28)
.L_28:
        /*008c*/ 	.word	0x00000000
        /*0090*/ 	.short	0x0000
        /*0092*/ 	.short	0x0000
        /*0094*/ 	.byte	0x00, 0xf4, 0x21, 0x00


	//----- nvinfo : EIATTR_SPARSE_MMA_MASK
	.align		4
.L_29:
        /*0098*/ 	.byte	0x03, 0x50
        /*009a*/ 	.short	0x0000


	//----- nvinfo : EIATTR_MAXREG_COUNT
	.align		4
        /*009c*/ 	.byte	0x03, 0x1b
        /*009e*/ 	.short	0x00ff


	//----- nvinfo : EIATTR_EXIT_INSTR_OFFSETS
	.align		4
        /*00a0*/ 	.byte	0x04, 0x1c
        /*00a2*/ 	.short	(.L_31 - .L_30)


	//   ....[0]....
.L_30:
        /*00a4*/ 	.word	0x00000680


	//   ....[1]....
        /*00a8*/ 	.word	0x000006a0


	//----- nvinfo : EIATTR_REQNTID
	.align		4
.L_31:
        /*00ac*/ 	.byte	0x04, 0x10
        /*00ae*/ 	.short	(.L_33 - .L_32)
.L_32:
        /*00b0*/ 	.word	0x00000080
        /*00b4*/ 	.word	0x00000001
        /*00b8*/ 	.word	0x00000001


	//----- nvinfo : EIATTR_CBANK_PARAM_SIZE
	.align		4
.L_33:
        /*00bc*/ 	.byte	0x03, 0x19
        /*00be*/ 	.short	0x0044


	//----- nvinfo : EIATTR_PARAM_CBANK
	.align		4
        /*00c0*/ 	.byte	0x04, 0x0a
        /*00c2*/ 	.short	(.L_35 - .L_34)
	.align		4
.L_34:
        /*00c4*/ 	.word	index@(.nv.constant0.triton_poi_fused__native_batch_norm_legit_no_training_cat_relu_4)
        /*00c8*/ 	.short	0x0210
        /*00ca*/ 	.short	0x0044


	//----- nvinfo : EIATTR_SW_WAR
	.align		4
.L_35:
        /*00cc*/ 	.byte	0x04, 0x36
        /*00ce*/ 	.short	(.L_37 - .L_36)
.L_36:
        /*00d0*/ 	.word	0x00000008
.L_37:


//--------------------- .nv.callgraph             --------------------------
	.section	.nv.callgraph,"",@"SHT_CUDA_CALLGRAPH"
	.align	4
	.sectionentsize	8
	.align		4
        /*0000*/ 	.word	0x00000000
	.align		4
        /*0004*/ 	.word	0xffffffff
	.align		4
        /*0008*/ 	.word	0x00000000
	.align		4
        /*000c*/ 	.word	0xfffffffe
	.align		4
        /*0010*/ 	.word	0x00000000
	.align		4
        /*0014*/ 	.word	0xfffffffd
	.align		4
        /*0018*/ 	.word	0x00000000
	.align		4
        /*001c*/ 	.word	0xfffffffc


//--------------------- .nv.constant4             --------------------------
	.section	.nv.constant4,"a",@progbits
	.align	8
	.align		8
.nv.constant4:
        /*0000*/ 	.dword	_$_str
	.align		8
        /*0008*/ 	.dword	_$_str_$_2


//--------------------- .text.triton_poi_fused__native_batch_norm_legit_no_training_cat_relu_4 --------------------------
	.section	.text.triton_poi_fused__native_batch_norm_legit_no_training_cat_relu_4,"ax",@progbits
	.align	128
        .global         triton_poi_fused__native_batch_norm_legit_no_training_cat_relu_4
        .type           triton_poi_fused__native_batch_norm_legit_no_training_cat_relu_4,@function
        .size           triton_poi_fused__native_batch_norm_legit_no_training_cat_relu_4,(.L_x_1 - triton_poi_fused__native_batch_norm_legit_no_training_cat_relu_4)
        .other          triton_poi_fused__native_batch_norm_legit_no_training_cat_relu_4,@"STO_CUDA_ENTRY STV_DEFAULT"
triton_poi_fused__native_batch_norm_legit_no_training_cat_relu_4:
.text.triton_poi_fused__native_batch_norm_legit_no_training_cat_relu_4:
[----:B------:R-:W0:Y:S01]  /*0000*/  LDC R1, c[0x0][0x28] ;  /* 0x00000a00ff017b82 */ /* 0x000e220000000800 */
[----:B------:R-:W1:Y:S07]  /*0010*/  S2R R0, SR_TID.X ;  /* 0x0000000000007919 */ /* 0x000e6e0000002100 */
[----:B------:R-:W2:Y:S01]  /*0020*/  LDC.64 R4, c[0x0][0x228] ;  /* 0x00008a00ff047b82 */ /* 0x000ea20000000a00 */
[----:B------:R-:W-:Y:S01]  /*0030*/  IMAD.MOV.U32 R6, RZ, RZ, RZ ;  /* 0x000000ffff067224 */ /* 0x000fe200078e00ff */
[----:B------:R-:W-:Y:S01]  /*0040*/  ULDC.64 UR4, c[0x0][0x208] ;  /* 0x0000820000047ab9 */ /* 0x000fe20000000a00 */
[----:B------:R-:W3:Y:S01]  /*0050*/  S2R R3, SR_CTAID.X ;  /* 0x0000000000037919 */ /* 0x000ee20000002500 */
[----:B------:R-:W-:Y:S01]  /*0060*/  HFMA2.MMA R10, -RZ, RZ, 0, 0 ;  /* 0x00000000ff0a7435 */ /* 0x000fe200000001ff */
[----:B------:R-:W-:-:S03]  /*0070*/  ULDC.64 UR6, c[0x0][0x218] ;  /* 0x0000860000067ab9 */ /* 0x000fc60000000a00 */
[----:B------:R-:W4:Y:S01]  /*0080*/  LDC.64 R14, c[0x0][0x220] ;  /* 0x00008800ff0e7b82 */ /* 0x000f220000000a00 */
[----:B-1----:R-:W-:-:S05]  /*0090*/  IMAD.SHL.U32 R0, R0, 0x2, RZ ;  /* 0x0000000200007824 */ /* 0x002fca00078e00ff */
[----:B------:R-:W-:-:S05]  /*00a0*/  LOP3.LUT R0, R0, 0xfe, RZ, 0xc0, !PT ;  /* 0x000000fe00007812 */ /* 0x000fca00078ec0ff */
[----:B---3--:R-:W-:-:S05]  /*00b0*/  IMAD R0, R3, 0x100, R0 ;  /* 0x0000010003007824 */ /* 0x008fca00078e0200 */
[----:B------:R-:W-:Y:S02]  /*00c0*/  SHF.R.S32.HI R3, RZ, 0x1f, R0 ;  /* 0x0000001fff037819 */ /* 0x000fe40000011400 */
[----:B------:R-:W-:Y:S02]  /*00d0*/  ISETP.GE.AND P0, PT, R0, 0x9a00, PT ;  /* 0x00009a000000780c */ /* 0x000fe40003f06270 */
[----:B------:R-:W-:-:S04]  /*00e0*/  LEA.HI R3, R3, R0, RZ, 0x6 ;  /* 0x0000000003037211 */ /* 0x000fc800078f30ff */
[----:B------:R-:W-:-:S05]  /*00f0*/  SHF.R.S32.HI R11, RZ, 0x6, R3 ;  /* 0x00000006ff0b7819 */ /* 0x000fca0000011403 */
[----:B------:R-:W-:-:S05]  /*0100*/  IMAD.HI R2, R11, 0x3531dec1, RZ ;  /* 0x3531dec10b027827 */ /* 0x000fca00078e02ff */
[----:B------:R-:W-:-:S04]  /*0110*/  SHF.R.U32.HI R7, RZ, 0x1f, R2 ;  /* 0x0000001fff077819 */ /* 0x000fc80000011602 */
[----:B------:R-:W-:-:S05]  /*0120*/  LEA.HI.SX32 R2, R2, R7, 0x1b ;  /* 0x0000000702027211 */ /* 0x000fca00078fdaff */
[----:B------:R-:W-:-:S04]  /*0130*/  IMAD R11, R2, -0x9a, R11 ;  /* 0xffffff66020b7824 */ /* 0x000fc800078e020b */
[----:B--2---:R-:W-:-:S05]  /*0140*/  IMAD.WIDE R4, R11, 0x4, R4 ;  /* 0x000000040b047825 */ /* 0x004fca00078e0204 */
[----:B------:R-:W2:Y:S01]  /*0150*/  @!P0 LDG.E.EL R6, desc[UR4][R4.64] ;  /* 0x0000000404068981 */ /* 0x000ea2000c2e1900 */
[----:B------:R-:W-:-:S03]  /*0160*/  IMAD.HI R2, R0, 0x3531dec1, RZ ;  /* 0x3531dec100027827 */ /* 0x000fc600078e02ff */
[----:B------:R1:W3:Y:S01]  /*0170*/  @!P0 LDG.E.EL R10, desc[UR4][R4.64] ;  /* 0x00000004040a8981 */ /* 0x0002e2000c2e1900 */
[----:B------:R-:W-:Y:S01]  /*0180*/  IMAD.SHL.U32 R8, R11, 0x40, RZ ;  /* 0x000000400b087824 */ /* 0x000fe200078e00ff */
[----:B------:R-:W-:-:S04]  /*0190*/  SHF.R.U32.HI R7, RZ, 0x1f, R2 ;  /* 0x0000001fff077819 */ /* 0x000fc80000011602 */
[----:B------:R-:W-:Y:S02]  /*01a0*/  LEA.HI.SX32 R17, R2, R7, 0x15 ;  /* 0x0000000702117211 */ /* 0x000fe400078faaff */
[----:B------:R-:W-:Y:S02]  /*01b0*/  LOP3.LUT R7, R3, 0xffffffc0, RZ, 0xc0, !PT ;  /* 0xffffffc003077812 */ /* 0x000fe400078ec0ff */
[----:B------:R-:W5:Y:S01]  /*01c0*/  LDC.64 R2, c[0x0][0x210] ;  /* 0x00008400ff027b82 */ /* 0x000f620000000a00 */
[C---:B------:R-:W-:Y:S02]  /*01d0*/  IMAD R9, R17.reuse, 0xc80, RZ ;  /* 0x00000c8011097824 */ /* 0x040fe400078e02ff */
[----:B------:R-:W-:Y:S02]  /*01e0*/  IMAD.IADD R7, R0, 0x1, -R7 ;  /* 0x0000000100077824 */ /* 0x000fe400078e0a07 */
[----:B-1----:R-:W-:Y:S01]  /*01f0*/  IMAD R4, R17, -0x2680, R0 ;  /* 0xffffd98011047824 */ /* 0x002fe200078e0200 */
[----:B------:R-:W-:-:S02]  /*0200*/  SHF.R.S32.HI R13, RZ, 0x1f, R9 ;  /* 0x0000001fff0d7819 */ /* 0x000fc40000011409 */
[----:B------:R-:W-:Y:S01]  /*0210*/  IADD3 R18, P1, P2, R8, R7, R9 ;  /* 0x0000000708127210 */ /* 0x000fe20007a3e009 */
[----:B------:R-:W-:Y:S01]  /*0220*/  IMAD R25, R17, 0x1a00, R4 ;  /* 0x00001a0011197824 */ /* 0x000fe200078e0204 */
[----:B------:R-:W-:Y:S02]  /*0230*/  SHF.R.S32.HI R8, RZ, 0x1f, R8 ;  /* 0x0000001fff087819 */ /* 0x000fe40000011408 */
[----:B------:R-:W-:Y:S02]  /*0240*/  CS2R R4, SRZ ;  /* 0x0000000000047805 */ /* 0x000fe4000001ff00 */
[----:B------:R-:W-:Y:S02]  /*0250*/  SHF.R.S32.HI R7, RZ, 0x1f, R7 ;  /* 0x0000001fff077819 */ /* 0x000fe40000011407 */
[----:B------:R-:W-:Y:S02]  /*0260*/  LEA R16, P3, R18, UR6, 0x2 ;  /* 0x0000000612107c11 */ /* 0x000fe4000f8610ff */
[----:B------:R-:W-:-:S02]  /*0270*/  IADD3.X R7, R8, R7, R13, P1, P2 ;  /* 0x0000000708077210 */ /* 0x000fc40000fe440d */
[----:B------:R-:W1:Y:S01]  /*0280*/  LDC.64 R12, c[0x0][0x230] ;  /* 0x00008c00ff0c7b82 */ /* 0x000e620000000a00 */
[C---:B------:R-:W-:Y:S02]  /*0290*/  ISETP.GE.AND P2, PT, R11.reuse, 0x68, PT ;  /* 0x000000680b00780c */ /* 0x040fe40003f46270 */
[----:B------:R-:W-:Y:S02]  /*02a0*/  ISETP.GT.AND P1, PT, R11, 0x67, !P0 ;  /* 0x000000670b00780c */ /* 0x000fe40004724270 */
[----:B------:R-:W-:Y:S01]  /*02b0*/  ISETP.LT.AND P4, PT, R0, 0x9a00, !P2 ;  /* 0x00009a000000780c */ /* 0x000fe20005781270 */
[----:B-----5:R-:W-:Y:S01]  /*02c0*/  IMAD.WIDE R24, R25, 0x4, R2 ;  /* 0x0000000419187825 */ /* 0x020fe200078e0202 */
[----:B------:R-:W-:Y:S01]  /*02d0*/  CS2R R2, SRZ ;  /* 0x0000000000027805 */ /* 0x000fe2000001ff00 */
[----:B------:R-:W5:Y:S01]  /*02e0*/  LDC.64 R8, c[0x0][0x238] ;  /* 0x00008e00ff087b82 */ /* 0x000f620000000a00 */
[----:B------:R-:W-:Y:S01]  /*02f0*/  LEA.HI.X R17, R18, UR7, R7, 0x2, P3 ;  /* 0x0000000712117c11 */ /* 0x000fe200098f1407 */
[----:B----4-:R-:W-:Y:S01]  /*0300*/  IMAD.WIDE R22, R11, 0x4, R14 ;  /* 0x000000040b167825 */ /* 0x010fe200078e020e */
[----:B------:R-:W-:-:S02]  /*0310*/  MOV R7, RZ ;  /* 0x000000ff00077202 */ /* 0x000fc40000000f00 */
[----:B------:R-:W-:-:S03]  /*0320*/  CS2R R14, SRZ ;  /* 0x00000000000e7805 */ /* 0x000fc6000001ff00 */
[----:B------:R-:W4:Y:S04]  /*0330*/  @P1 LDG.E.64 R4, desc[UR4][R16.64+-0x6800] ;  /* 0xff98000410041981 */ /* 0x000f28000c1e1b00 */
[----:B------:R-:W4:Y:S01]  /*0340*/  @P4 LDG.E.64 R2, desc[UR4][R24.64] ;  /* 0x0000000418024981 */ /* 0x000f22000c1e1b00 */
[----:B-1----:R-:W-:-:S03]  /*0350*/  IMAD.WIDE R12, R11, 0x4, R12 ;  /* 0x000000040b0c7825 */ /* 0x002fc600078e020c */
[----:B------:R-:W4:Y:S04]  /*0360*/  @!P0 LDG.E.EL R7, desc[UR4][R22.64] ;  /* 0x0000000416078981 */ /* 0x000f28000c2e1900 */
[----:B------:R-:W4:Y:S01]  /*0370*/  @!P0 LDG.E.EL R14, desc[UR4][R22.64] ;  /* 0x00000004160e8981 */ /* 0x000f22000c2e1900 */
[----:B-----5:R-:W-:Y:S01]  /*0380*/  IMAD.WIDE R8, R11, 0x4, R8 ;  /* 0x000000040b087825 */ /* 0x020fe200078e0208 */
[----:B------:R-:W-:-:S03]  /*0390*/  HFMA2.MMA R11, -RZ, RZ, 0, 0 ;  /* 0x00000000ff0b7435 */ /* 0x000fc600000001ff */
[----:B------:R-:W-:Y:S01]  /*03a0*/  IMAD.MOV.U32 R20, RZ, RZ, RZ ;  /* 0x000000ffff147224 */ /* 0x000fe200078e00ff */
[----:B------:R-:W5:Y:S01]  /*03b0*/  @!P0 LDG.E.EL R15, desc[UR4][R8.64] ;  /* 0x00000004080f8981 */ /* 0x000f62000c2e1900 */
[----:B------:R-:W-:-:S04]  /*03c0*/  IMAD.MOV.U32 R18, RZ, RZ, RZ ;  /* 0x000000ffff127224 */ /* 0x000fc800078e00ff */
[----:B------:R-:W5:Y:S04]  /*03d0*/  @!P0 LDG.E.EL R20, desc[UR4][R12.64] ;  /* 0x000000040c148981 */ /* 0x000f68000c2e1900 */
[----:B------:R1:W5:Y:S04]  /*03e0*/  @!P0 LDG.E.EL R18, desc[UR4][R12.64] ;  /* 0x000000040c128981 */ /* 0x000368000c2e1900 */
[----:B------:R1:W5:Y:S01]  /*03f0*/  @!P0 LDG.E.EL R11, desc[UR4][R8.64] ;  /* 0x00000004080b8981 */ /* 0x000362000c2e1900 */
[----:B------:R-:W-:Y:S01]  /*0400*/  IMAD.MOV.U32 R21, RZ, RZ, 0x3e800000 ;  /* 0x3e800000ff157424 */ /* 0x000fe200078e00ff */
[----:B01----:R-:W0:Y:S08]  /*0410*/  LDC.64 R12, c[0x0][0x240] ;  /* 0x00009000ff0c7b82 */ /* 0x003e300000000a00 */
[----:B------:R-:W1:Y:S01]  /*0420*/  LDC.64 R8, c[0x0][0x248] ;  /* 0x00009200ff087b82 */ /* 0x000e620000000a00 */
[----:B0-----:R-:W-:-:S04]  /*0430*/  IMAD.WIDE R12, R0, 0x4, R12 ;  /* 0x00000004000c7825 */ /* 0x001fc800078e020c */
[----:B-1----:R-:W-:-:S04]  /*0440*/  IMAD.WIDE R8, R0, 0x4, R8 ;  /* 0x0000000400087825 */ /* 0x002fc800078e0208 */
[----:B--2---:R-:W-:-:S04]  /*0450*/  FADD R6, R6, 9.9999997473787516356e-06 ;  /* 0x3727c5ac06067421 */ /* 0x004fc80000000000 */
[----:B------:R-:W0:Y:S01]  /*0460*/  MUFU.SQRT R16, R6 ;  /* 0x0000000600107308 */ /* 0x000e220000002000 */
[----:B---3--:R-:W-:-:S07]  /*0470*/  FADD R10, R10, 9.9999997473787516356e-06 ;  /* 0x3727c5ac0a0a7421 */ /* 0x008fce0000000000 */
[----:B------:R-:W1:Y:S01]  /*0480*/  MUFU.SQRT R17, R10 ;  /* 0x0000000a00117308 */ /* 0x000e620000002000 */
[C---:B0-----:R-:W-:Y:S02]  /*0490*/  FSETP.GT.AND P6, PT, R16.reuse, 8.50705917302346158658e+37, PT ;  /* 0x7e8000001000780b */ /* 0x041fe40003fc4000 */
[----:B------:R-:W-:Y:S02]  /*04a0*/  FSETP.GEU.AND P3, PT, R16, 1.175494350822287508e-38, PT ;  /* 0x008000001000780b */ /* 0x000fe40003f6e000 */
[----:B------:R-:W-:Y:S02]  /*04b0*/  FSEL R19, R21, 1, P6 ;  /* 0x3f80000015137808 */ /* 0x000fe40003000000 */
[----:B-1----:R-:W-:-:S07]  /*04c0*/  FSETP.GT.AND P5, PT, R17, 8.50705917302346158658e+37, PT ;  /* 0x7e8000001100780b */ /* 0x002fce0003fa4000 */
[----:B------:R-:W-:Y:S01]  /*04d0*/  @P6 FMUL R16, R16, 0.25 ;  /* 0x3e80000010106820 */ /* 0x000fe20000400000 */
[----:B------:R-:W-:-:S03]  /*04e0*/  FSETP.GEU.AND P6, PT, R17, 1.175494350822287508e-38, PT ;  /* 0x008000001100780b */ /* 0x000fc60003fce000 */
[----:B------:R-:W-:Y:S02]  /*04f0*/  @!P3 FMUL R16, R16, 16777216 ;  /* 0x4b8000001010b820 */ /* 0x000fe40000400000 */
[----:B------:R-:W-:-:S08]  /*0500*/  @P5 FMUL R17, R17, 0.25 ;  /* 0x3e80000011115820 */ /* 0x000fd00000400000 */
[----:B------:R-:W-:Y:S01]  /*0510*/  @!P6 FMUL R17, R17, 16777216 ;  /* 0x4b8000001111e820 */ /* 0x000fe20000400000 */
[----:B------:R-:W0:Y:S01]  /*0520*/  MUFU.RCP R16, R16 ;  /* 0x0000001000107308 */ /* 0x000e220000001000 */
[----:B------:R-:W-:-:S07]  /*0530*/  FSEL R6, R21, 1, P5 ;  /* 0x3f80000015067808 */ /* 0x000fce0002800000 */
[----:B------:R-:W1:Y:S01]  /*0540*/  MUFU.RCP R17, R17 ;  /* 0x0000001100117308 */ /* 0x000e620000001000 */
[----:B----4-:R-:W-:Y:S02]  /*0550*/  SEL R2, R2, RZ, P4 ;  /* 0x000000ff02027207 */ /* 0x010fe40002000000 */
[----:B------:R-:W-:Y:S01]  /*0560*/  SEL R3, R3, RZ, P4 ;  /* 0x000000ff03037207 */ /* 0x000fe20002000000 */
[----:B------:R-:W-:Y:S01]  /*0570*/  @!P3 FMUL R19, R19, 16777216 ;  /* 0x4b8000001313b820 */ /* 0x000fe20000400000 */
[----:B------:R-:W-:Y:S01]  /*0580*/  @P2 SEL R2, R4, RZ, P1 ;  /* 0x000000ff04022207 */ /* 0x000fe20000800000 */
[----:B------:R-:W-:Y:S01]  /*0590*/  @!P6 FMUL R6, R6, 16777216 ;  /* 0x4b8000000606e820 */ /* 0x000fe20000400000 */
[----:B------:R-:W-:Y:S01]  /*05a0*/  @P2 SEL R3, R5, RZ, P1 ;  /* 0x000000ff05032207 */ /* 0x000fe20000800000 */
[----:B0-----:R-:W-:Y:S02]  /*05b0*/  FMUL R16, R16, R19 ;  /* 0x0000001310107220 */ /* 0x001fe40000400000 */
[----:B------:R-:W-:-:S02]  /*05c0*/  FADD R7, R2, -R7 ;  /* 0x8000000702077221 */ /* 0x000fc40000000000 */
[----:B------:R-:W-:Y:S01]  /*05d0*/  FADD R14, R3, -R14 ;  /* 0x8000000e030e7221 */ /* 0x000fe20000000000 */
[----:B-1----:R-:W-:Y:S01]  /*05e0*/  FMUL R17, R17, R6 ;  /* 0x0000000611117220 */ /* 0x002fe20000400000 */
[----:B------:R-:W-:-:S03]  /*05f0*/  FMUL R16, R7, R16 ;  /* 0x0000001007107220 */ /* 0x000fc60000400000 */
[----:B------:R-:W-:Y:S01]  /*0600*/  FMUL R14, R14, R17 ;  /* 0x000000110e0e7220 */ /* 0x000fe20000400000 */
[----:B-----5:R-:W-:Y:S01]  /*0610*/  FFMA R15, R16, R20, R15 ;  /* 0x00000014100f7223 */ /* 0x020fe2000000000f */
[----:B------:R0:W-:Y:S02]  /*0620*/  @!P0 STG.E.64 desc[UR4][R12.64], R2 ;  /* 0x000000020c008986 */ /* 0x0001e4000c101b04 */
[----:B------:R-:W-:Y:S02]  /*0630*/  FFMA R11, R14, R18, R11 ;  /* 0x000000120e0b7223 */ /* 0x000fe4000000000b */
[----:B------:R-:W-:-:S03]  /*0640*/  FSETP.GEU.AND P1, PT, R15, RZ, PT ;  /* 0x000000ff0f00720b */ /* 0x000fc60003f2e000 */
[----:B------:R-:W-:Y:S02]  /*0650*/  FSETP.GEU.AND P2, PT, R11, RZ, PT ;  /* 0x000000ff0b00720b */ /* 0x000fe40003f4e000 */
[----:B------:R-:W-:Y:S02]  /*0660*/  FSEL R10, R15, RZ, P1 ;  /* 0x000000ff0f0a7208 */ /* 0x000fe40000800000 */
[----:B------:R-:W-:Y:S01]  /*0670*/  FSEL R11, R11, RZ, P2 ;  /* 0x000000ff0b0b7208 */ /* 0x000fe20001000000 */
[----:B0-----:R-:W-:Y:S08]  /*0680*/  @P0 EXIT ;  /* 0x000000000000094d */ /* 0x001ff00003800000 */
[----:B------:R-:W-:Y:S01]  /*0690*/  STG.E.64 desc[UR4][R8.64], R10 ;  /* 0x0000000a08007986 */ /* 0x000fe2000c101b04 */
[----:B------:R-:W-:Y:S05]  /*06a0*/  EXIT ;  /* 0x000000000000794d */ /* 0x000fea0003800000 */
.L_x_0:
[----:B------:R-:W-:-:S00]  /*06b0*/  BRA `(.L_x_0) ;  /* 0xfffffffc00fc7947 */ /* 0x000fc0000383ffff */
[----:B------:R-:W-:-:S00]  /*06c0*/  NOP ;  /* 0x0000000000007918 */ /* 0x000fc00000000000 */
        /* <DEDUP_REMOVED lines=11> */
.L_x_1:


//--------------------- .nv.global.init           --------------------------
	.section	.nv.global.init,"aw",@progbits
.nv.global.init:
	.type		_$_str,@object
	.size		_$_str,(_$_str_$_2 - _$_str)
_$_str:
        /*0000*/ 	.byte	0x5f, 0x5f, 0x43, 0x55, 0x44, 0x41, 0x5f, 0x46, 0x54, 0x5a, 0x00
	.type		_$_str_$_2,@object
	.size		_$_str_$_2,(.L_1 - _$_str_$_2)
_$_str_$_2:
        /*000b*/ 	.byte	0x5f, 0x5f, 0x43, 0x55, 0x44, 0x41, 0x5f, 0x50, 0x52, 0x45, 0x43, 0x5f, 0x53, 0x51, 0x52, 0x54
        /*001b*/ 	.byte	0x00
.L_1:


//--------------------- .nv.constant0.triton_poi_fused__native_batch_norm_legit_no_training_cat_relu_4 --------------------------
	.section	.nv.constant0.triton_poi_fused__native_batch_norm_legit_no_training_cat_relu_4,"a",@progbits
	.sectionflags	@""
	.align	4
.nv.constant0.triton_poi_fused__native_batch_norm_legit_no_training_cat_relu_4:
	.zero		596
